//
// Generated by NVIDIA NVVM Compiler
//
// Compiler Build ID: CL-36424714
// Cuda compilation tools, release 13.0, V13.0.88
// Based on NVVM 20.0.0
//

.version 9.0
.target sm_100
.address_size 64

	// .globl	_Z6squarePjS_j
.global .align 4 .b8 precalc_xorwow_matrix[102400];
.global .align 4 .b8 precalc_xorwow_offset_matrix[102400];
.global .align 4 .b8 mrg32k3aM1[2304];
.global .align 4 .b8 mrg32k3aM2[2304];
.global .align 4 .b8 mrg32k3aM1SubSeq[2016];
.global .align 4 .b8 mrg32k3aM2SubSeq[2016];
.global .align 4 .b8 mrg32k3aM1Seq[2304];
.global .align 4 .b8 mrg32k3aM2Seq[2304];
.const .align 8 .b8 __cr_lgamma_table[72];

.visible .entry _Z6squarePjS_j(
	.param .u64 .ptr .align 1 _Z6squarePjS_j_param_0,
	.param .u64 .ptr .align 1 _Z6squarePjS_j_param_1,
	.param .u32 _Z6squarePjS_j_param_2
)
{
	.reg .pred 	%p<5>;
	.reg .b32 	%r<60>;
	.reg .b64 	%rd<27>;

	ld.param.u64 	%rd3, [_Z6squarePjS_j_param_0];
	ld.param.u64 	%rd4, [_Z6squarePjS_j_param_1];
	ld.param.u32 	%r22, [_Z6squarePjS_j_param_2];
	cvta.to.global.u64 	%rd1, %rd3;
	cvta.to.global.u64 	%rd5, %rd4;
	mov.u32 	%r24, %ctaid.x;
	mov.u32 	%r25, %ntid.x;
	mov.u32 	%r26, %tid.x;
	mad.lo.s32 	%r27, %r24, %r25, %r26;
	rem.u32 	%r1, %r27, %r22;
	sub.s32 	%r2, %r27, %r1;
	mul.wide.u32 	%rd6, %r27, 4;
	add.s64 	%rd2, %rd5, %rd6;
	mov.b32 	%r55, 0;
	st.global.u32 	[%rd2], %r55;
	max.u32 	%r3, %r22, 1;
	and.b32  	%r4, %r3, 3;
	setp.lt.u32 	%p1, %r22, 4;
	mov.u32 	%r59, %r55;
	@%p1 bra 	$L__BB0_3;
	and.b32  	%r59, %r3, -4;
	neg.s32 	%r52, %r59;
	mov.b32 	%r55, 0;
	mov.u32 	%r54, %r55;
$L__BB0_2:
	add.s32 	%r29, %r54, %r2;
	mul.wide.u32 	%rd7, %r29, 4;
	add.s64 	%rd8, %rd1, %rd7;
	ld.global.u32 	%r30, [%rd8];
	mad.lo.s32 	%r31, %r54, %r22, %r1;
	mul.wide.u32 	%rd9, %r31, 4;
	add.s64 	%rd10, %rd1, %rd9;
	ld.global.u32 	%r32, [%rd10];
	mad.lo.s32 	%r33, %r32, %r30, %r55;
	st.global.u32 	[%rd2], %r33;
	add.s32 	%r34, %r29, 1;
	mul.wide.u32 	%rd11, %r34, 4;
	add.s64 	%rd12, %rd1, %rd11;
	ld.global.u32 	%r35, [%rd12];
	add.s32 	%r36, %r31, %r22;
	mul.wide.u32 	%rd13, %r36, 4;
	add.s64 	%rd14, %rd1, %rd13;
	ld.global.u32 	%r37, [%rd14];
	mad.lo.s32 	%r38, %r37, %r35, %r33;
	st.global.u32 	[%rd2], %r38;
	add.s32 	%r39, %r29, 2;
	mul.wide.u32 	%rd15, %r39, 4;
	add.s64 	%rd16, %rd1, %rd15;
	ld.global.u32 	%r40, [%rd16];
	add.s32 	%r41, %r36, %r22;
	mul.wide.u32 	%rd17, %r41, 4;
	add.s64 	%rd18, %rd1, %rd17;
	ld.global.u32 	%r42, [%rd18];
	mad.lo.s32 	%r43, %r42, %r40, %r38;
	st.global.u32 	[%rd2], %r43;
	add.s32 	%r44, %r29, 3;
	mul.wide.u32 	%rd19, %r44, 4;
	add.s64 	%rd20, %rd1, %rd19;
	ld.global.u32 	%r45, [%rd20];
	add.s32 	%r46, %r41, %r22;
	mul.wide.u32 	%rd21, %r46, 4;
	add.s64 	%rd22, %rd1, %rd21;
	ld.global.u32 	%r47, [%rd22];
	mad.lo.s32 	%r55, %r47, %r45, %r43;
	st.global.u32 	[%rd2], %r55;
	add.s32 	%r54, %r54, 4;
	add.s32 	%r52, %r52, 4;
	setp.ne.s32 	%p2, %r52, 0;
	@%p2 bra 	$L__BB0_2;
$L__BB0_3:
	setp.eq.s32 	%p3, %r4, 0;
	@%p3 bra 	$L__BB0_6;
	neg.s32 	%r57, %r4;
$L__BB0_5:
	.pragma "nounroll";
	add.s32 	%r48, %r59, %r2;
	mul.wide.u32 	%rd23, %r48, 4;
	add.s64 	%rd24, %rd1, %rd23;
	ld.global.u32 	%r49, [%rd24];
	mad.lo.s32 	%r50, %r59, %r22, %r1;
	mul.wide.u32 	%rd25, %r50, 4;
	add.s64 	%rd26, %rd1, %rd25;
	ld.global.u32 	%r51, [%rd26];
	mad.lo.s32 	%r55, %r51, %r49, %r55;
	st.global.u32 	[%rd2], %r55;
	add.s32 	%r59, %r59, 1;
	add.s32 	%r57, %r57, 1;
	setp.ne.s32 	%p4, %r57, 0;
	@%p4 bra 	$L__BB0_5;
$L__BB0_6:
	ret;

}


// ===== COMPILED SASS (sm_100) =====

	.target	sm_100

	.elftype	@"ET_EXEC"


//--------------------- .note.nv.tkinfo           --------------------------
	.section	.note.nv.tkinfo,"",@"SHT_NOTE"
	.sectionflags	@"SHF_NOTE_NV_TKINFO"
	.tkinfo
        /*0018*/ 	.word	0x00000002
        /*0030*/ 	.string	""
        /*0030*/ 	.string	"ptxas"
        /*0030*/ 	.string	"Cuda compilation tools, release 13.0, V13.0.88"
        /*0030*/ 	.string	"Build cuda_13.0.r13.0/compiler.36424714_0"
        /*0030*/ 	.string	"-arch sm_100 -m 64 "



//--------------------- .note.nv.cuinfo           --------------------------
	.section	.note.nv.cuinfo,"",@"SHT_NOTE"
	.sectionflags	@"SHF_NOTE_NV_CUINFO"
        /*0018*/ 	.short	0x0002
        /*001a*/ 	.short	0x0064
        /*001c*/ 	.short	0x0082
	.zero		2


//--------------------- .nv.info                  --------------------------
	.section	.nv.info,"",@"SHT_CUDA_INFO"
	.align	4


	//----- nvinfo : EIATTR_REGCOUNT
	.align		4
        /*0000*/ 	.byte	0x04, 0x2f
        /*0002*/ 	.short	(.L_10 - .L_9)
	.align		4
.L_9:
        /*0004*/ 	.word	index@(_Z6squarePjS_j)
        /*0008*/ 	.word	0x00000020


	//----- nvinfo : EIATTR_FRAME_SIZE
	.align		4
.L_10:
        /*000c*/ 	.byte	0x04, 0x11
        /*000e*/ 	.short	(.L_12 - .L_11)
	.align		4
.L_11:
        /*0010*/ 	.word	index@(_Z6squarePjS_j)
        /*0014*/ 	.word	0x00000000


	//----- nvinfo : EIATTR_MIN_STACK_SIZE
	.align		4
.L_12:
        /*0018*/ 	.byte	0x04, 0x12
        /*001a*/ 	.short	(.L_14 - .L_13)
	.align		4
.L_13:
        /*001c*/ 	.word	index@(_Z6squarePjS_j)
        /*0020*/ 	.word	0x00000000
.L_14:


//--------------------- .nv.compat                --------------------------
	.section	.nv.compat,"",@"SHT_CUDA_COMPAT_INFO"
	.align	4
        /*0000*/ 	.byte	0x02, 0x09, 0x00, 0x00, 0x02, 0x02, 0x01, 0x00, 0x02, 0x05, 0x05, 0x00, 0x03, 0x07, 0x01, 0x01
        /*0010*/ 	.byte	0x02, 0x03, 0x00, 0x00, 0x02, 0x06, 0x01, 0x00, 0x04, 0x0b, 0x08, 0x00, 0x09, 0x00, 0x00, 0x00
        /*0020*/ 	.byte	0x00, 0x00, 0x00, 0x00


//--------------------- .nv.info._Z6squarePjS_j   --------------------------
	.section	.nv.info._Z6squarePjS_j,"",@"SHT_CUDA_INFO"
	.sectionflags	@""
	.align	4


	//----- nvinfo : EIATTR_CUDA_API_VERSION
	.align		4
        /*0000*/ 	.byte	0x04, 0x37
        /*0002*/ 	.short	(.L_16 - .L_15)
.L_15:
        /*0004*/ 	.word	0x00000082


	//----- nvinfo : EIATTR_KPARAM_INFO
	.align		4
.L_16:
        /*0008*/ 	.byte	0x04, 0x17
        /*000a*/ 	.short	(.L_18 - .L_17)
.L_17:
        /*000c*/ 	.word	0x00000000
        /*0010*/ 	.short	0x0002
        /*0012*/ 	.short	0x0010
        /*0014*/ 	.byte	0x00, 0xf0, 0x11, 0x00


	//----- nvinfo : EIATTR_KPARAM_INFO
	.align		4
.L_18:
        /*0018*/ 	.byte	0x04, 0x17
        /*001a*/ 	.short	(.L_20 - .L_19)
.L_19:
        /*001c*/ 	.word	0x00000000
        /*0020*/ 	.short	0x0001
        /*0022*/ 	.short	0x0008
        /*0024*/ 	.byte	0x00, 0xf5, 0x21, 0x00


	//----- nvinfo : EIATTR_KPARAM_INFO
	.align		4
.L_20:
        /*0028*/ 	.byte	0x04, 0x17
        /*002a*/ 	.short	(.L_22 - .L_21)
.L_21:
        /*002c*/ 	.word	0x00000000
        /*0030*/ 	.short	0x0000
        /*0032*/ 	.short	0x0000
        /*0034*/ 	.byte	0x00, 0xf5, 0x21, 0x00


	//----- nvinfo : EIATTR_SPARSE_MMA_MASK
	.align		4
.L_22:
        /*0038*/ 	.byte	0x03, 0x50
        /*003a*/ 	.short	0x0000


	//----- nvinfo : EIATTR_MAXREG_COUNT
	.align		4
        /*003c*/ 	.byte	0x03, 0x1b
        /*003e*/ 	.short	0x00ff


	//----- nvinfo : EIATTR_MERCURY_ISA_VERSION
	.align		4
        /*0040*/ 	.byte	0x03, 0x5f
        /*0042*/ 	.short	0x0101


	//----- nvinfo : EIATTR_VRC_CTA_INIT_COUNT
	.align		4
        /*0044*/ 	.byte	0x02, 0x4a
	.zero		1
	.zero		1


	//----- nvinfo : EIATTR_EXIT_INSTR_OFFSETS
	.align		4
        /*0048*/ 	.byte	0x04, 0x1c
        /*004a*/ 	.short	(.L_24 - .L_23)


	//   ....[0]....
.L_23:
        /*004c*/ 	.word	0x00001270


	//   ....[1]....
        /*0050*/ 	.word	0x00001360


	//----- nvinfo : EIATTR_CBANK_PARAM_SIZE
	.align		4
.L_24:
        /*0054*/ 	.byte	0x03, 0x19
        /*0056*/ 	.short	0x0014


	//----- nvinfo : EIATTR_PARAM_CBANK
	.align		4
        /*0058*/ 	.byte	0x04, 0x0a
        /*005a*/ 	.short	(.L_26 - .L_25)
	.align		4
.L_25:
        /*005c*/ 	.word	index@(.nv.constant0._Z6squarePjS_j)
        /*0060*/ 	.short	0x0380
        /*0062*/ 	.short	0x0014


	//----- nvinfo : EIATTR_SW_WAR
	.align		4
.L_26:
        /*0064*/ 	.byte	0x04, 0x36
        /*0066*/ 	.short	(.L_28 - .L_27)
.L_27:
        /*0068*/ 	.word	0x00000008
.L_28:


//--------------------- .nv.callgraph             --------------------------
	.section	.nv.callgraph,"",@"SHT_CUDA_CALLGRAPH"
	.align	4
	.sectionentsize	8
	.align		4
        /*0000*/ 	.word	0x00000000
	.align		4
        /*0004*/ 	.word	0xffffffff
	.align		4
        /*0008*/ 	.word	0x00000000
	.align		4
        /*000c*/ 	.word	0xfffffffe
	.align		4
        /*0010*/ 	.word	0x00000000
	.align		4
        /*0014*/ 	.word	0xfffffffd
	.align		4
        /*0018*/ 	.word	0x00000000
	.align		4
        /*001c*/ 	.word	0xfffffffc


//--------------------- .nv.constant4             --------------------------
	.section	.nv.constant4,"a",@progbits
	.align	8
	.align		8
.nv.constant4:
        /*0000*/ 	.dword	precalc_xorwow_matrix
	.align		8
        /*0008*/ 	.dword	precalc_xorwow_offset_matrix
	.align		8
        /*0010*/ 	.dword	mrg32k3aM1
	.align		8
        /*0018*/ 	.dword	mrg32k3aM2
	.align		8
        /*0020*/ 	.dword	mrg32k3aM1SubSeq
	.align		8
        /*0028*/ 	.dword	mrg32k3aM2SubSeq
	.align		8
        /*0030*/ 	.dword	mrg32k3aM1Seq
	.align		8
        /*0038*/ 	.dword	mrg32k3aM2Seq


//--------------------- .nv.constant3             --------------------------
	.section	.nv.constant3,"a",@progbits
	.align	8
.nv.constant3:
	.type		__cr_lgamma_table,@object
	.size		__cr_lgamma_table,(.L_8 - __cr_lgamma_table)
__cr_lgamma_table:
        /*0000*/ 	.byte	0x00, 0x00, 0x00, 0x00, 0x00, 0x00, 0x00, 0x00, 0x00, 0x00, 0x00, 0x00, 0x00, 0x00, 0x00, 0x00
        /*0010*/ 	.byte	0xef, 0x39, 0xfa, 0xfe, 0x42, 0x2e, 0xe6, 0x3f, 0x02, 0x20, 0x2a, 0xfa, 0x0b, 0xab, 0xfc, 0x3f
        /*0020*/ 	.byte	0xf9, 0x2c, 0x92, 0x7c, 0xa7, 0x6c, 0x09, 0x40, 0xc9, 0x79, 0x44, 0x3c, 0x64, 0x26, 0x13, 0x40
        /*0030*/ 	.byte	0xca, 0x01, 0xcf, 0x3a, 0x27, 0x51, 0x1a, 0x40, 0x30, 0xcc, 0x2d, 0xf3, 0xe1, 0x0c, 0x21, 0x40
        /*0040*/ 	.byte	0x0d, 0xb7, 0xfc, 0x82, 0x8e, 0x35, 0x25, 0x40
.L_8:


//--------------------- .text._Z6squarePjS_j      --------------------------
	.section	.text._Z6squarePjS_j,"ax",@progbits
	.align	128
        .global         _Z6squarePjS_j
        .type           _Z6squarePjS_j,@function
        .size           _Z6squarePjS_j,(.L_x_7 - _Z6squarePjS_j)
        .other          _Z6squarePjS_j,@"STO_CUDA_ENTRY STV_DEFAULT"
_Z6squarePjS_j:
.text._Z6squarePjS_j:
[----:B------:R-:W-:Y:S01]  /*0000*/  LDC R1, c[0x0][0x37c] ;  /* 0x0000df00ff017b82 */ /* 0x000fe20000000800 */
[----:B------:R-:W0:Y:S01]  /*0010*/  LDCU UR7, c[0x0][0x390] ;  /* 0x00007200ff0777ac */ /* 0x000e220008000800 */
[----:B------:R-:W1:Y:S06]  /*0020*/  S2R R6, SR_TID.X ;  /* 0x0000000000067919 */ /* 0x000e6c0000002100 */
[----:B------:R-:W1:Y:S01]  /*0030*/  S2UR UR4, SR_CTAID.X ;  /* 0x00000000000479c3 */ /* 0x000e620000002500 */
[----:B------:R-:W-:Y:S01]  /*0040*/  MOV R15, RZ ;  /* 0x000000ff000f7202 */ /* 0x000fe20000000f00 */
[----:B------:R-:W2:Y:S06]  /*0050*/  LDCU.64 UR8, c[0x0][0x358] ;  /* 0x00006b00ff0877ac */ /* 0x000eac0008000a00 */
[----:B------:R-:W1:Y:S01]  /*0060*/  LDC R5, c[0x0][0x360] ;  /* 0x0000d800ff057b82 */ /* 0x000e620000000800 */
[----:B0-----:R-:W0:Y:S01]  /*0070*/  I2F.U32.RP R0, UR7 ;  /* 0x0000000700007d06 */ /* 0x001e220008209000 */
[----:B------:R-:W-:Y:S01]  /*0080*/  ISETP.NE.U32.AND P1, PT, RZ, UR7, PT ;  /* 0x00000007ff007c0c */ /* 0x000fe2000bf25070 */
[----:B------:R-:W-:-:S06]  /*0090*/  UISETP.LT.U32.AND UP0, UPT, UR7, 0x1, UPT ;  /* 0x000000010700788c */ /* 0x000fcc000bf01070 */
[----:B0-----:R-:W0:Y:S01]  /*00a0*/  MUFU.RCP R0, R0 ;  /* 0x0000000000007308 */ /* 0x001e220000001000 */
[----:B-1----:R-:W-:Y:S01]  /*00b0*/  IMAD R5, R5, UR4, R6 ;  /* 0x0000000405057c24 */ /* 0x002fe2000f8e0206 */
[----:B------:R-:W-:Y:S02]  /*00c0*/  USEL UR4, UR7, 0x1, !UP0 ;  /* 0x0000000107047887 */ /* 0x000fe4000c000000 */
[----:B------:R-:W-:Y:S02]  /*00d0*/  UISETP.GE.U32.AND UP0, UPT, UR7, 0x4, UPT ;  /* 0x000000040700788c */ /* 0x000fe4000bf06070 */
[----:B------:R-:W-:Y:S01]  /*00e0*/  ULOP3.LUT UR5, UR4, 0x3, URZ, 0xc0, !UPT ;  /* 0x0000000304057892 */ /* 0x000fe2000f8ec0ff */
[----:B0-----:R-:W-:-:S04]  /*00f0*/  IADD3 R2, PT, PT, R0, 0xffffffe, RZ ;  /* 0x0ffffffe00027810 */ /* 0x001fc80007ffe0ff */
[----:B------:R0:W1:Y:S02]  /*0100*/  F2I.FTZ.U32.TRUNC.NTZ R3, R2 ;  /* 0x0000000200037305 */ /* 0x000064000021f000 */
[----:B0-----:R-:W-:Y:S01]  /*0110*/  HFMA2 R2, -RZ, RZ, 0, 0 ;  /* 0x00000000ff027431 */ /* 0x001fe200000001ff */
[----:B-1----:R-:W-:-:S05]  /*0120*/  IADD3 R7, PT, PT, RZ, -R3, RZ ;  /* 0x80000003ff077210 */ /* 0x002fca0007ffe0ff */
[----:B------:R-:W-:-:S04]  /*0130*/  IMAD R7, R7, UR7, RZ ;  /* 0x0000000707077c24 */ /* 0x000fc8000f8e02ff */
[----:B------:R-:W-:-:S04]  /*0140*/  IMAD.HI.U32 R4, R3, R7, R2 ;  /* 0x0000000703047227 */ /* 0x000fc800078e0002 */
[----:B------:R-:W-:Y:S01]  /*0150*/  HFMA2 R7, -RZ, RZ, 0, 0 ;  /* 0x00000000ff077431 */ /* 0x000fe200000001ff */
[----:B------:R-:W0:Y:S01]  /*0160*/  LDC.64 R2, c[0x0][0x388] ;  /* 0x0000e200ff027b82 */ /* 0x000e220000000a00 */
[----:B------:R-:W-:-:S05]  /*0170*/  IMAD.HI.U32 R4, R4, R5, RZ ;  /* 0x0000000504047227 */ /* 0x000fca00078e00ff */
[----:B------:R-:W-:-:S05]  /*0180*/  IADD3 R4, PT, PT, -R4, RZ, RZ ;  /* 0x000000ff04047210 */ /* 0x000fca0007ffe1ff */
[----:B------:R-:W-:-:S05]  /*0190*/  IMAD R0, R4, UR7, R5 ;  /* 0x0000000704007c24 */ /* 0x000fca000f8e0205 */
[----:B------:R-:W-:Y:S01]  /*01a0*/  ISETP.GE.U32.AND P0, PT, R0, UR7, PT ;  /* 0x0000000700007c0c */ /* 0x000fe2000bf06070 */
[----:B0-----:R-:W-:-:S05]  /*01b0*/  IMAD.WIDE.U32 R2, R5, 0x4, R2 ;  /* 0x0000000405027825 */ /* 0x001fca00078e0002 */
[----:B--2---:R0:W-:Y:S07]  /*01c0*/  STG.E desc[UR8][R2.64], RZ ;  /* 0x000000ff02007986 */ /* 0x0041ee000c101908 */
[----:B------:R-:W-:-:S04]  /*01d0*/  @P0 IADD3 R0, PT, PT, R0, -UR7, RZ ;  /* 0x8000000700000c10 */ /* 0x000fc8000fffe0ff */
[----:B------:R-:W-:-:S13]  /*01e0*/  ISETP.GE.U32.AND P0, PT, R0, UR7, PT ;  /* 0x0000000700007c0c */ /* 0x000fda000bf06070 */
[----:B------:R-:W-:Y:S02]  /*01f0*/  @P0 IADD3 R0, PT, PT, R0, -UR7, RZ ;  /* 0x8000000700000c10 */ /* 0x000fe4000fffe0ff */
[----:B------:R-:W-:-:S04]  /*0200*/  @!P1 LOP3.LUT R0, RZ, UR7, RZ, 0x33, !PT ;  /* 0x00000007ff009c12 */ /* 0x000fc8000f8e33ff */
[----:B------:R-:W-:Y:S01]  /*0210*/  IADD3 R6, PT, PT, R5, -R0, RZ ;  /* 0x8000000005067210 */ /* 0x000fe20007ffe0ff */
[----:B0-----:R-:W-:Y:S06]  /*0220*/  BRA.U !UP0, `(.L_x_0) ;  /* 0x00000011080c7547 */ /* 0x001fec000b800000 */
[----:B------:R-:W0:Y:S01]  /*0230*/  LDC.64 R4, c[0x0][0x380] ;  /* 0x0000e000ff047b82 */ /* 0x000e220000000a00 */
[----:B------:R-:W-:Y:S01]  /*0240*/  ULOP3.LUT UR4, UR4, 0xfffffffc, URZ, 0xc0, !UPT ;  /* 0xfffffffc04047892 */ /* 0x000fe2000f8ec0ff */
[----:B------:R-:W-:Y:S02]  /*0250*/  MOV R15, RZ ;  /* 0x000000ff000f7202 */ /* 0x000fe40000000f00 */
[----:B------:R-:W-:Y:S01]  /*0260*/  MOV R11, RZ ;  /* 0x000000ff000b7202 */ /* 0x000fe20000000f00 */
[----:B------:R-:W-:Y:S02]  /*0270*/  UIADD3 UR6, UPT, UPT, -UR4, URZ, URZ ;  /* 0x000000ff04067290 */ /* 0x000fe4000fffe1ff */
[----:B------:R-:W-:Y:S02]  /*0280*/  MOV R7, UR4 ;  /* 0x0000000400077c02 */ /* 0x000fe40008000f00 */
[----:B------:R-:W-:-:S09]  /*0290*/  UISETP.GE.AND UP0, UPT, UR6, URZ, UPT ;  /* 0x000000ff0600728c */ /* 0x000fd2000bf06270 */
[----:B------:R-:W-:Y:S05]  /*02a0*/  BRA.U UP0, `(.L_x_1) ;  /* 0x0000000d005c7547 */ /* 0x000fea000b800000 */
[----:B------:R-:W-:Y:S02]  /*02b0*/  UIADD3 UR4, UPT, UPT, -UR6, URZ, URZ ;  /* 0x000000ff06047290 */ /* 0x000fe4000fffe1ff */
[----:B------:R-:W-:Y:S02]  /*02c0*/  UPLOP3.LUT UP0, UPT, UPT, UPT, UPT, 0x80, 0x8 ;  /* 0x000000000008789c */ /* 0x000fe40003f0f070 */
[----:B------:R-:W-:-:S09]  /*02d0*/  UISETP.GT.AND UP1, UPT, UR4, 0xc, UPT ;  /* 0x0000000c0400788c */ /* 0x000fd2000bf24270 */
[----:B------:R-:W-:Y:S05]  /*02e0*/  BRA.U !UP1, `(.L_x_2) ;  /* 0x0000000909247547 */ /* 0x000fea000b800000 */
[----:B------:R-:W-:-:S11]  /*02f0*/  UPLOP3.LUT UP0, UPT, UPT, UPT, UPT, 0x40, 0x4 ;  /* 0x000000000004789c */ /* 0x000fd60003f0e870 */
.L_x_3:
[----:B-1----:R-:W1:Y:S01]  /*0300*/  LDC.64 R8, c[0x0][0x380] ;  /* 0x0000e000ff087b82 */ /* 0x002e620000000a00 */
[----:B------:R-:W-:Y:S01]  /*0310*/  IADD3 R13, PT, PT, R6, R11, RZ ;  /* 0x0000000b060d7210 */ /* 0x000fe20007ffe0ff */
[----:B------:R-:W-:-:S04]  /*0320*/  IMAD R21, R11, UR7, R0 ;  /* 0x000000070b157c24 */ /* 0x000fc8000f8e0200 */
[----:B-1----:R-:W-:-:S04]  /*0330*/  IMAD.WIDE.U32 R16, R13, 0x4, R8 ;  /* 0x000000040d107825 */ /* 0x002fc800078e0008 */
[----:B------:R-:W-:Y:S02]  /*0340*/  IMAD.WIDE.U32 R18, R21, 0x4, R8 ;  /* 0x0000000415127825 */ /* 0x000fe400078e0008 */
[----:B------:R-:W2:Y:S04]  /*0350*/  LDG.E R16, desc[UR8][R16.64] ;  /* 0x0000000810107981 */ /* 0x000ea8000c1e1900 */
[----:B------:R-:W2:Y:S01]  /*0360*/  LDG.E R18, desc[UR8][R18.64] ;  /* 0x0000000812127981 */ /* 0x000ea2000c1e1900 */
[----:B------:R-:W-:Y:S02]  /*0370*/  IADD3 R25, PT, PT, R13, 0x1, RZ ;  /* 0x000000010d197810 */ /* 0x000fe40007ffe0ff */
[----:B------:R-:W-:-:S05]  /*0380*/  IADD3 R27, PT, PT, R21, UR7, RZ ;  /* 0x00000007151b7c10 */ /* 0x000fca000fffe0ff */
[----:B------:R-:W-:-:S04]  /*0390*/  IMAD.WIDE.U32 R20, R27, 0x4, R8 ;  /* 0x000000041b147825 */ /* 0x000fc800078e0008 */
[----:B--2---:R-:W-:Y:S02]  /*03a0*/  IMAD R23, R16, R18, R15 ;  /* 0x0000001210177224 */ /* 0x004fe400078e020f */
[----:B------:R-:W-:-:S03]  /*03b0*/  IMAD.WIDE.U32 R14, R25, 0x4, R8 ;  /* 0x00000004190e7825 */ /* 0x000fc600078e0008 */
[----:B------:R1:W-:Y:S04]  /*03c0*/  STG.E desc[UR8][R2.64], R23 ;  /* 0x0000001702007986 */ /* 0x0003e8000c101908 */
[----:B------:R-:W2:Y:S04]  /*03d0*/  LDG.E R14, desc[UR8][R14.64] ;  /* 0x000000080e0e7981 */ /* 0x000ea8000c1e1900 */
[----:B------:R-:W2:Y:S01]  /*03e0*/  LDG.E R20, desc[UR8][R20.64] ;  /* 0x0000000814147981 */ /* 0x000ea2000c1e1900 */
[----:B------:R-:W-:Y:S02]  /*03f0*/  IADD3 R29, PT, PT, R13, 0x2, RZ ;  /* 0x000000020d1d7810 */ /* 0x000fe40007ffe0ff */
[----:B------:R-:W-:-:S03]  /*0400*/  IADD3 R27, PT, PT, R27, UR7, RZ ;  /* 0x000000071b1b7c10 */ /* 0x000fc6000fffe0ff */
[----:B------:R-:W-:-:S04]  /*0410*/  IMAD.WIDE.U32 R16, R29, 0x4, R8 ;  /* 0x000000041d107825 */ /* 0x000fc800078e0008 */
[----:B------:R-:W-:-:S04]  /*0420*/  IMAD.WIDE.U32 R18, R27, 0x4, R8 ;  /* 0x000000041b127825 */ /* 0x000fc800078e0008 */
[----:B--2---:R-:W-:-:S05]  /*0430*/  IMAD R25, R14, R20, R23 ;  /* 0x000000140e197224 */ /* 0x004fca00078e0217 */
[----:B------:R2:W-:Y:S04]  /*0440*/  STG.E desc[UR8][R2.64], R25 ;  /* 0x0000001902007986 */ /* 0x0005e8000c101908 */
[----:B------:R-:W1:Y:S04]  /*0450*/  LDG.E R16, desc[UR8][R16.64] ;  /* 0x0000000810107981 */ /* 0x000e68000c1e1900 */
[----:B------:R-:W1:Y:S01]  /*0460*/  LDG.E R18, desc[UR8][R18.64] ;  /* 0x0000000812127981 */ /* 0x000e62000c1e1900 */
[----:B------:R-:W-:Y:S02]  /*0470*/  IADD3 R29, PT, PT, R13, 0x3, RZ ;  /* 0x000000030d1d7810 */ /* 0x000fe40007ffe0ff */
[----:B------:R-:W-:-:S03]  /*0480*/  IADD3 R27, PT, PT, R27, UR7, RZ ;  /* 0x000000071b1b7c10 */ /* 0x000fc6000fffe0ff */
[----:B------:R-:W-:-:S04]  /*0490*/  IMAD.WIDE.U32 R14, R29, 0x4, R8 ;  /* 0x000000041d0e7825 */ /* 0x000fc800078e0008 */
[----:B------:R-:W-:-:S04]  /*04a0*/  IMAD.WIDE.U32 R20, R27, 0x4, R8 ;  /* 0x000000041b147825 */ /* 0x000fc800078e0008 */
[----:B-1----:R-:W-:-:S05]  /*04b0*/  IMAD R23, R16, R18, R25 ;  /* 0x0000001210177224 */ /* 0x002fca00078e0219 */
[----:B------:R1:W-:Y:S04]  /*04c0*/  STG.E desc[UR8][R2.64], R23 ;  /* 0x0000001702007986 */ /* 0x0003e8000c101908 */
[----:B------:R-:W3:Y:S04]  /*04d0*/  LDG.E R14, desc[UR8][R14.64] ;  /* 0x000000080e0e7981 */ /* 0x000ee8000c1e1900 */
[----:B------:R-:W3:Y:S01]  /*04e0*/  LDG.E R20, desc[UR8][R20.64] ;  /* 0x0000000814147981 */ /* 0x000ee2000c1e1900 */
[----:B--2---:R-:W-:-:S04]  /*04f0*/  IADD3 R25, PT, PT, R11, 0x4, RZ ;  /* 0x000000040b197810 */ /* 0x004fc80007ffe0ff */
[----:B------:R-:W-:Y:S01]  /*0500*/  IADD3 R17, PT, PT, R6, R25, RZ ;  /* 0x0000001906117210 */ /* 0x000fe20007ffe0ff */
[----:B------:R-:W-:-:S04]  /*0510*/  IMAD R27, R25, UR7, R0 ;  /* 0x00000007191b7c24 */ /* 0x000fc8000f8e0200 */
[----:B------:R-:W-:-:S04]  /*0520*/  IMAD.WIDE.U32 R16, R17, 0x4, R8 ;  /* 0x0000000411107825 */ /* 0x000fc800078e0008 */
[----:B------:R-:W-:-:S04]  /*0530*/  IMAD.WIDE.U32 R18, R27, 0x4, R8 ;  /* 0x000000041b127825 */ /* 0x000fc800078e0008 */
[----:B---3--:R-:W-:-:S05]  /*0540*/  IMAD R25, R14, R20, R23 ;  /* 0x000000140e197224 */ /* 0x008fca00078e0217 */
        /* <DEDUP_REMOVED lines=93> */
[----:B------:R-:W-:Y:S01]  /*0b20*/  UIADD3 UR6, UPT, UPT, UR6, 0x10, URZ ;  /* 0x0000001006067890 */ /* 0x000fe2000fffe0ff */
[----:B------:R-:W-:-:S03]  /*0b30*/  IADD3 R11, PT, PT, R11, 0x10, RZ ;  /* 0x000000100b0b7810 */ /* 0x000fc60007ffe0ff */
[----:B------:R-:W-:Y:S01]  /*0b40*/  UISETP.GE.AND UP1, UPT, UR6, -0xc, UPT ;  /* 0xfffffff40600788c */ /* 0x000fe2000bf26270 */
[----:B--2---:R-:W-:-:S05]  /*0b50*/  IMAD R15, R12, R8, R21 ;  /* 0x000000080c0f7224 */ /* 0x004fca00078e0215 */
[----:B------:R1:W-:Y:S03]  /*0b60*/  STG.E desc[UR8][R2.64], R15 ;  /* 0x0000000f02007986 */ /* 0x0003e6000c101908 */
[----:B------:R-:W-:Y:S05]  /*0b70*/  BRA.U !UP1, `(.L_x_3) ;  /* 0xfffffff509e07547 */ /* 0x000fea000b83ffff */
.L_x_2:
[----:B------:R-:W-:-:S04]  /*0b80*/  UIADD3 UR4, UPT, UPT, -UR6, URZ, URZ ;  /* 0x000000ff06047290 */ /* 0x000fc8000fffe1ff */
[----:B------:R-:W-:-:S09]  /*0b90*/  UISETP.GT.AND UP1, UPT, UR4, 0x4, UPT ;  /* 0x000000040400788c */ /* 0x000fd2000bf24270 */
[----:B------:R-:W-:Y:S05]  /*0ba0*/  BRA.U !UP1, `(.L_x_4) ;  /* 0x0000000509147547 */ /* 0x000fea000b800000 */
[----:B------:R-:W2:Y:S01]  /*0bb0*/  LDC.64 R8, c[0x0][0x380] ;  /* 0x0000e000ff087b82 */ /* 0x000ea20000000a00 */
[----:B------:R-:W-:Y:S01]  /*0bc0*/  IADD3 R13, PT, PT, R6, R11, RZ ;  /* 0x0000000b060d7210 */ /* 0x000fe20007ffe0ff */
[----:B-1----:R-:W-:-:S04]  /*0bd0*/  IMAD R21, R11, UR7, R0 ;  /* 0x000000070b157c24 */ /* 0x002fc8000f8e0200 */
[----:B--2---:R-:W-:-:S04]  /*0be0*/  IMAD.WIDE.U32 R16, R13, 0x4, R8 ;  /* 0x000000040d107825 */ /* 0x004fc800078e0008 */
        /* <DEDUP_REMOVED lines=60> */
[----:B------:R-:W-:Y:S01]  /*0fb0*/  IADD3 R11, PT, PT, R11, 0x8, RZ ;  /* 0x000000080b0b7810 */ /* 0x000fe20007ffe0ff */
[----:B------:R-:W-:-:S02]  /*0fc0*/  UIADD3 UR6, UPT, UPT, UR6, 0x8, URZ ;  /* 0x0000000806067890 */ /* 0x000fc4000fffe0ff */
[----:B------:R-:W-:Y:S01]  /*0fd0*/  UPLOP3.LUT UP0, UPT, UPT, UPT, UPT, 0x40, 0x4 ;  /* 0x000000000004789c */ /* 0x000fe20003f0e870 */
[----:B--2---:R-:W-:-:S05]  /*0fe0*/  IMAD R15, R12, R8, R21 ;  /* 0x000000080c0f7224 */ /* 0x004fca00078e0215 */
[----:B------:R3:W-:Y:S05]  /*0ff0*/  STG.E desc[UR8][R2.64], R15 ;  /* 0x0000000f02007986 */ /* 0x0007ea000c101908 */
.L_x_4:
[----:B------:R-:W-:-:S09]  /*1000*/  UISETP.NE.OR UP0, UPT, UR6, URZ, UP0 ;  /* 0x000000ff0600728c */ /* 0x000fd20008705670 */
[----:B------:R-:W-:Y:S05]  /*1010*/  BRA.U !UP0, `(.L_x_0) ;  /* 0x0000000108907547 */ /* 0x000fea000b800000 */
.L_x_1:
[----:B------:R-:W-:Y:S01]  /*1020*/  IADD3 R9, PT, PT, R6, R11, RZ ;  /* 0x0000000b06097210 */ /* 0x000fe20007ffe0ff */
[----:B------:R-:W-:-:S04]  /*1030*/  IMAD R19, R11, UR7, R0 ;  /* 0x000000070b137c24 */ /* 0x000fc8000f8e0200 */
[----:B0-----:R-:W-:-:S04]  /*1040*/  IMAD.WIDE.U32 R12, R9, 0x4, R4 ;  /* 0x00000004090c7825 */ /* 0x001fc800078e0004 */
[----:B------:R-:W-:Y:S02]  /*1050*/  IMAD.WIDE.U32 R16, R19, 0x4, R4 ;  /* 0x0000000413107825 */ /* 0x000fe400078e0004 */
[----:B--2---:R-:W2:Y:S04]  /*1060*/  LDG.E R12, desc[UR8][R12.64] ;  /* 0x000000080c0c7981 */ /* 0x004ea8000c1e1900 */
[----:B------:R-:W2:Y:S01]  /*1070*/  LDG.E R16, desc[UR8][R16.64] ;  /* 0x0000000810107981 */ /* 0x000ea2000c1e1900 */
[----:B-1-3--:R-:W-:Y:S02]  /*1080*/  IADD3 R23, PT, PT, R9, 0x1, RZ ;  /* 0x0000000109177810 */ /* 0x00afe40007ffe0ff */
        /* <DEDUP_REMOVED lines=13> */
[----:B------:R-:W0:Y:S04]  /*1160*/  LDG.E R12, desc[UR8][R12.64] ;  /* 0x000000080c0c7981 */ /* 0x000e28000c1e1900 */
[----:B------:R-:W0:Y:S01]  /*1170*/  LDG.E R16, desc[UR8][R16.64] ;  /* 0x0000000810107981 */ /* 0x000e22000c1e1900 */
[----:B------:R-:W-:Y:S02]  /*1180*/  IADD3 R9, PT, PT, R9, 0x3, RZ ;  /* 0x0000000309097810 */ /* 0x000fe40007ffe0ff */
[----:B------:R-:W-:-:S03]  /*1190*/  IADD3 R25, PT, PT, R25, UR7, RZ ;  /* 0x0000000719197c10 */ /* 0x000fc6000fffe0ff */
[----:B------:R-:W-:-:S04]  /*11a0*/  IMAD.WIDE.U32 R8, R9, 0x4, R4 ;  /* 0x0000000409087825 */ /* 0x000fc800078e0004 */
[----:B------:R-:W-:-:S04]  /*11b0*/  IMAD.WIDE.U32 R18, R25, 0x4, R4 ;  /* 0x0000000419127825 */ /* 0x000fc800078e0004 */
[----:B0-----:R-:W-:-:S05]  /*11c0*/  IMAD R21, R12, R16, R23 ;  /* 0x000000100c157224 */ /* 0x001fca00078e0217 */
[----:B------:R2:W-:Y:S04]  /*11d0*/  STG.E desc[UR8][R2.64], R21 ;  /* 0x0000001502007986 */ /* 0x0005e8000c101908 */
[----:B------:R-:W3:Y:S04]  /*11e0*/  LDG.E R8, desc[UR8][R8.64] ;  /* 0x0000000808087981 */ /* 0x000ee8000c1e1900 */
[----:B------:R-:W3:Y:S01]  /*11f0*/  LDG.E R18, desc[UR8][R18.64] ;  /* 0x0000000812127981 */ /* 0x000ee2000c1e1900 */
[----:B------:R-:W-:Y:S01]  /*1200*/  UIADD3 UR6, UPT, UPT, UR6, 0x4, URZ ;  /* 0x0000000406067890 */ /* 0x000fe2000fffe0ff */
[----:B------:R-:W-:-:S03]  /*1210*/  IADD3 R11, PT, PT, R11, 0x4, RZ ;  /* 0x000000040b0b7810 */ /* 0x000fc60007ffe0ff */
[----:B------:R-:W-:Y:S01]  /*1220*/  UISETP.NE.AND UP0, UPT, UR6, URZ, UPT ;  /* 0x000000ff0600728c */ /* 0x000fe2000bf05270 */
[----:B---3--:R-:W-:-:S05]  /*1230*/  IMAD R15, R8, R18, R21 ;  /* 0x00000012080f7224 */ /* 0x008fca00078e0215 */
[----:B------:R2:W-:Y:S03]  /*1240*/  STG.E desc[UR8][R2.64], R15 ;  /* 0x0000000f02007986 */ /* 0x0005e6000c101908 */
[----:B------:R-:W-:Y:S05]  /*1250*/  BRA.U UP0, `(.L_x_1) ;  /* 0xfffffffd00707547 */ /* 0x000fea000b83ffff */
.L_x_0:
[----:B------:R-:W-:-:S13]  /*1260*/  ISETP.NE.AND P0, PT, RZ, UR5, PT ;  /* 0x00000005ff007c0c */ /* 0x000fda000bf05270 */
[----:B------:R-:W-:Y:S05]  /*1270*/  @!P0 EXIT ;  /* 0x000000000000894d */ /* 0x000fea0003800000 */
[----:B------:R-:W4:Y:S01]  /*1280*/  LDC.64 R10, c[0x0][0x380] ;  /* 0x0000e000ff0a7b82 */ /* 0x000f220000000a00 */
[----:B------:R-:W-:-:S12]  /*1290*/  UIADD3 UR5, UPT, UPT, -UR5, URZ, URZ ;  /* 0x000000ff05057290 */ /* 0x000fd8000fffe1ff */
.L_x_5:
[----:B0-----:R-:W-:Y:S01]  /*12a0*/  IADD3 R5, PT, PT, R6, R7, RZ ;  /* 0x0000000706057210 */ /* 0x001fe20007ffe0ff */
[----:B------:R-:W-:-:S04]  /*12b0*/  IMAD R9, R7, UR7, R0 ;  /* 0x0000000707097c24 */ /* 0x000fc8000f8e0200 */
[----:B----4-:R-:W-:-:S04]  /*12c0*/  IMAD.WIDE.U32 R4, R5, 0x4, R10 ;  /* 0x0000000405047825 */ /* 0x010fc800078e000a */
[----:B------:R-:W-:Y:S02]  /*12d0*/  IMAD.WIDE.U32 R8, R9, 0x4, R10 ;  /* 0x0000000409087825 */ /* 0x000fe400078e000a */
[----:B------:R-:W1:Y:S04]  /*12e0*/  LDG.E R4, desc[UR8][R4.64] ;  /* 0x0000000804047981 */ /* 0x000e68000c1e1900 */
[----:B------:R-:W1:Y:S01]  /*12f0*/  LDG.E R8, desc[UR8][R8.64] ;  /* 0x0000000808087981 */ /* 0x000e62000c1e1900 */
[----:B------:R-:W-:Y:S01]  /*1300*/  UIADD3 UR5, UPT, UPT, UR5, 0x1, URZ ;  /* 0x0000000105057890 */ /* 0x000fe2000fffe0ff */
[----:B------:R-:W-:-:S03]  /*1310*/  IADD3 R7, PT, PT, R7, 0x1, RZ ;  /* 0x0000000107077810 */ /* 0x000fc60007ffe0ff */
[----:B------:R-:W-:Y:S01]  /*1320*/  UISETP.NE.AND UP0, UPT, UR5, URZ, UPT ;  /* 0x000000ff0500728c */ /* 0x000fe2000bf05270 */
[----:B-123--:R-:W-:-:S05]  /*1330*/  IMAD R15, R4, R8, R15 ;  /* 0x00000008040f7224 */ /* 0x00efca00078e020f */
[----:B------:R0:W-:Y:S03]  /*1340*/  STG.E desc[UR8][R2.64], R15 ;  /* 0x0000000f02007986 */ /* 0x0001e6000c101908 */
[----:B------:R-:W-:Y:S05]  /*1350*/  BRA.U UP0, `(.L_x_5) ;  /* 0xfffffffd00d07547 */ /* 0x000fea000b83ffff */
[----:B------:R-:W-:Y:S05]  /*1360*/  EXIT ;  /* 0x000000000000794d */ /* 0x000fea0003800000 */
.L_x_6:
[----:B------:R-:W-:-:S00]  /*1370*/  BRA `(.L_x_6) ;  /* 0xfffffffc00fc7947 */ /* 0x000fc0000383ffff */
[----:B------:R-:W-:-:S00]  /*1380*/  NOP ;  /* 0x0000000000007918 */ /* 0x000fc00000000000 */
[----:B------:R-:W-:-:S00]  /*1390*/  NOP ;  /* 0x0000000000007918 */ /* 0x000fc00000000000 */
[----:B------:R-:W-:-:S00]  /*13a0*/  NOP ;  /* 0x0000000000007918 */ /* 0x000fc00000000000 */
[----:B------:R-:W-:-:S00]  /*13b0*/  NOP ;  /* 0x0000000000007918 */ /* 0x000fc00000000000 */
[----:B------:R-:W-:-:S00]  /*13c0*/  NOP ;  /* 0x0000000000007918 */ /* 0x000fc00000000000 */
[----:B------:R-:W-:-:S00]  /*13d0*/  NOP ;  /* 0x0000000000007918 */ /* 0x000fc00000000000 */
[----:B------:R-:W-:-:S00]  /*13e0*/  NOP ;  /* 0x0000000000007918 */ /* 0x000fc00000000000 */
[----:B------:R-:W-:-:S00]  /*13f0*/  NOP ;  /* 0x0000000000007918 */ /* 0x000fc00000000000 */
.L_x_7:


//--------------------- .nv.global.init           --------------------------
	.section	.nv.global.init,"aw",@progbits
	.align	4
.nv.global.init:
	.type		mrg32k3aM1SubSeq,@object
	.size		mrg32k3aM1SubSeq,(mrg32k3aM2SubSeq - mrg32k3aM1SubSeq)
mrg32k3aM1SubSeq:
        /*0000*/ 	.byte	0x0b, 0xcc, 0xee, 0x04, 0x73, 0x29, 0x8b, 0x6f, 0xf6, 0x53, 0x03, 0xf6, 0x23, 0xf6, 0xea, 0xda
        /* <DEDUP_REMOVED lines=125> */
	.type		mrg32k3aM2SubSeq,@object
	.size		mrg32k3aM2SubSeq,(mrg32k3aM1 - mrg32k3aM2SubSeq)
mrg32k3aM2SubSeq:
        /* <DEDUP_REMOVED lines=126> */
	.type		mrg32k3aM1,@object
	.size		mrg32k3aM1,(mrg32k3aM1Seq - mrg32k3aM1)
mrg32k3aM1:
        /* <DEDUP_REMOVED lines=144> */
	.type		mrg32k3aM1Seq,@object
	.size		mrg32k3aM1Seq,(mrg32k3aM2 - mrg32k3aM1Seq)
mrg32k3aM1Seq:
        /* <DEDUP_REMOVED lines=144> */
	.type		mrg32k3aM2,@object
	.size		mrg32k3aM2,(mrg32k3aM2Seq - mrg32k3aM2)
mrg32k3aM2:
        /* <DEDUP_REMOVED lines=144> */
	.type		mrg32k3aM2Seq,@object
	.size		mrg32k3aM2Seq,(precalc_xorwow_matrix - mrg32k3aM2Seq)
mrg32k3aM2Seq:
        /* <DEDUP_REMOVED lines=144> */
	.type		precalc_xorwow_matrix,@object
	.size		precalc_xorwow_matrix,(precalc_xorwow_offset_matrix - precalc_xorwow_matrix)
precalc_xorwow_matrix:
        /* <DEDUP_REMOVED lines=6400> */
	.type		precalc_xorwow_offset_matrix,@object
	.size		precalc_xorwow_offset_matrix,(.L_1 - precalc_xorwow_offset_matrix)
precalc_xorwow_offset_matrix:
        /* <DEDUP_REMOVED lines=6400> */
.L_1:


//--------------------- .nv.shared.reserved.0     --------------------------
	.section	.nv.shared.reserved.0,"aw",@nobits
	.weak		__nv_reservedSMEM_offset_0_alias
	.size		__nv_reservedSMEM_offset_0_alias, 0, 64
	.other		__nv_reservedSMEM_offset_0_alias,@"STO_CUDA_RESERVED_SHARED STV_DEFAULT"
__nv_reservedSMEM_offset_0_alias:
	.zero		0
	.zero		64


//--------------------- .nv.constant0._Z6squarePjS_j --------------------------
	.section	.nv.constant0._Z6squarePjS_j,"a",@progbits
	.sectionflags	@""
	.align	4
.nv.constant0._Z6squarePjS_j:
	.zero		916


//--------------------- SYMBOLS --------------------------

	.type		.nv.reservedSmem.offset0,@object
	.size		.nv.reservedSmem.offset0,0x4
